//
// Generated by NVIDIA NVVM Compiler
//
// Compiler Build ID: CL-36424714
// Cuda compilation tools, release 13.0, V13.0.88
// Based on NVVM 20.0.0
//

.version 9.0
.target sm_100
.address_size 64

	// .globl	_Z5gimmev
.extern .func  (.param .b32 func_retval0) vprintf
(
	.param .b64 vprintf_param_0,
	.param .b64 vprintf_param_1
)
;
.global .align 8 .u64 boyo;
.global .align 1 .b8 $str[5] = {37, 100, 32, 10};

.visible .entry _Z5gimmev()
{
	.local .align 8 .b8 	__local_depot0[8];
	.reg .b64 	%SP;
	.reg .b64 	%SPL;
	.reg .b32 	%r<5>;
	.reg .b64 	%rd<8>;

	mov.u64 	%SPL, __local_depot0;
	cvta.local.u64 	%SP, %SPL;
	add.u64 	%rd1, %SP, 0;
	add.u64 	%rd2, %SPL, 0;
	ld.global.u64 	%rd3, [boyo];
	mov.u32 	%r1, %tid.x;
	mul.wide.u32 	%rd4, %r1, 4;
	add.s64 	%rd5, %rd3, %rd4;
	ld.u32 	%r2, [%rd5];
	st.local.u32 	[%rd2], %r2;
	mov.u64 	%rd6, $str;
	cvta.global.u64 	%rd7, %rd6;
	{ // callseq 0, 0
	.param .b64 param0;
	st.param.b64 	[param0], %rd7;
	.param .b64 param1;
	st.param.b64 	[param1], %rd1;
	.param .b32 retval0;
	call.uni (retval0), 
	vprintf, 
	(
	param0, 
	param1
	);
	ld.param.b32 	%r3, [retval0];
	} // callseq 0
	ret;

}


// ===== COMPILED SASS (sm_100) =====

	.target	sm_100

	.elftype	@"ET_EXEC"


//--------------------- .note.nv.tkinfo           --------------------------
	.section	.note.nv.tkinfo,"",@"SHT_NOTE"
	.sectionflags	@"SHF_NOTE_NV_TKINFO"
	.tkinfo
        /*0018*/ 	.word	0x00000002
        /*0030*/ 	.string	""
        /*0030*/ 	.string	"ptxas"
        /*0030*/ 	.string	"Cuda compilation tools, release 13.0, V13.0.88"
        /*0030*/ 	.string	"Build cuda_13.0.r13.0/compiler.36424714_0"
        /*0030*/ 	.string	"-arch sm_100 -m 64 "



//--------------------- .note.nv.cuinfo           --------------------------
	.section	.note.nv.cuinfo,"",@"SHT_NOTE"
	.sectionflags	@"SHF_NOTE_NV_CUINFO"
        /*0018*/ 	.short	0x0002
        /*001a*/ 	.short	0x0064
        /*001c*/ 	.short	0x0082
	.zero		2


//--------------------- .nv.info                  --------------------------
	.section	.nv.info,"",@"SHT_CUDA_INFO"
	.align	4


	//----- nvinfo : EIATTR_REGCOUNT
	.align		4
        /*0000*/ 	.byte	0x04, 0x2f
        /*0002*/ 	.short	(.L_3 - .L_2)
	.align		4
.L_2:
        /*0004*/ 	.word	index@(_Z5gimmev)
        /*0008*/ 	.word	0x00000018


	//----- nvinfo : EIATTR_FRAME_SIZE
	.align		4
.L_3:
        /*000c*/ 	.byte	0x04, 0x11
        /*000e*/ 	.short	(.L_5 - .L_4)
	.align		4
.L_4:
        /*0010*/ 	.word	index@(_Z5gimmev)
        /*0014*/ 	.word	0x00000008


	//----- nvinfo : EIATTR_MIN_STACK_SIZE
	.align		4
.L_5:
        /*0018*/ 	.byte	0x04, 0x12
        /*001a*/ 	.short	(.L_7 - .L_6)
	.align		4
.L_6:
        /*001c*/ 	.word	index@(_Z5gimmev)
        /*0020*/ 	.word	0x00000008
.L_7:


//--------------------- .nv.compat                --------------------------
	.section	.nv.compat,"",@"SHT_CUDA_COMPAT_INFO"
	.align	4
        /*0000*/ 	.byte	0x02, 0x09, 0x00, 0x00, 0x02, 0x02, 0x01, 0x00, 0x02, 0x05, 0x05, 0x00, 0x03, 0x07, 0x01, 0x01
        /*0010*/ 	.byte	0x02, 0x03, 0x00, 0x00, 0x02, 0x06, 0x01, 0x00, 0x04, 0x0b, 0x08, 0x00, 0x09, 0x00, 0x00, 0x00
        /*0020*/ 	.byte	0x00, 0x00, 0x00, 0x00


//--------------------- .nv.info._Z5gimmev        --------------------------
	.section	.nv.info._Z5gimmev,"",@"SHT_CUDA_INFO"
	.sectionflags	@""
	.align	4


	//----- nvinfo : EIATTR_CUDA_API_VERSION
	.align		4
        /*0000*/ 	.byte	0x04, 0x37
        /*0002*/ 	.short	(.L_9 - .L_8)
.L_8:
        /*0004*/ 	.word	0x00000082


	//----- nvinfo : EIATTR_SPARSE_MMA_MASK
	.align		4
.L_9:
        /*0008*/ 	.byte	0x03, 0x50
        /*000a*/ 	.short	0x0000


	//----- nvinfo : EIATTR_MAXREG_COUNT
	.align		4
        /*000c*/ 	.byte	0x03, 0x1b
        /*000e*/ 	.short	0x00ff


	//----- nvinfo : EIATTR_EXTERNS
	.align		4
        /*0010*/ 	.byte	0x04, 0x0f
        /*0012*/ 	.short	(.L_11 - .L_10)


	//   ....[0]....
	.align		4
.L_10:
        /*0014*/ 	.word	index@(vprintf)


	//----- nvinfo : EIATTR_MERCURY_ISA_VERSION
	.align		4
.L_11:
        /*0018*/ 	.byte	0x03, 0x5f
        /*001a*/ 	.short	0x0101


	//----- nvinfo : EIATTR_VRC_CTA_INIT_COUNT
	.align		4
        /*001c*/ 	.byte	0x02, 0x4a
	.zero		1
	.zero		1


	//----- nvinfo : EIATTR_SYSCALL_OFFSETS
	.align		4
        /*0020*/ 	.byte	0x04, 0x46
        /*0022*/ 	.short	(.L_13 - .L_12)


	//   ....[0]....
.L_12:
        /*0024*/ 	.word	0x00000130


	//----- nvinfo : EIATTR_EXIT_INSTR_OFFSETS
	.align		4
.L_13:
        /*0028*/ 	.byte	0x04, 0x1c
        /*002a*/ 	.short	(.L_15 - .L_14)


	//   ....[0]....
.L_14:
        /*002c*/ 	.word	0x00000140


	//----- nvinfo : EIATTR_SW_WAR
	.align		4
.L_15:
        /*0030*/ 	.byte	0x04, 0x36
        /*0032*/ 	.short	(.L_17 - .L_16)
.L_16:
        /*0034*/ 	.word	0x00000008
.L_17:


//--------------------- .nv.callgraph             --------------------------
	.section	.nv.callgraph,"",@"SHT_CUDA_CALLGRAPH"
	.align	4
	.sectionentsize	8
	.align		4
        /*0000*/ 	.word	0x00000000
	.align		4
        /*0004*/ 	.word	0xffffffff
	.align		4
        /*0008*/ 	.word	index@(_Z5gimmev)
	.align		4
        /*000c*/ 	.word	index@(vprintf)
	.align		4
        /*0010*/ 	.word	0x00000000
	.align		4
        /*0014*/ 	.word	0xfffffffe
	.align		4
        /*0018*/ 	.word	0x00000000
	.align		4
        /*001c*/ 	.word	0xfffffffd
	.align		4
        /*0020*/ 	.word	0x00000000
	.align		4
        /*0024*/ 	.word	0xfffffffc


//--------------------- .nv.constant4             --------------------------
	.section	.nv.constant4,"a",@progbits
	.align	8
	.align		8
.nv.constant4:
        /*0000*/ 	.dword	vprintf
	.align		8
        /*0008*/ 	.dword	boyo
	.align		8
        /*0010*/ 	.dword	$str


//--------------------- .text._Z5gimmev           --------------------------
	.section	.text._Z5gimmev,"ax",@progbits
	.align	128
        .global         _Z5gimmev
        .type           _Z5gimmev,@function
        .size           _Z5gimmev,(.L_x_2 - _Z5gimmev)
        .other          _Z5gimmev,@"STO_CUDA_ENTRY STV_DEFAULT"
_Z5gimmev:
.text._Z5gimmev:
[----:B------:R-:W0:Y:S08]  /*0000*/  LDC R1, c[0x0][0x37c] ;  /* 0x0000df00ff017b82 */ /* 0x000e300000000800 */
[----:B------:R-:W1:Y:S01]  /*0010*/  LDC.64 R2, c[0x4][0x8] ;  /* 0x01000200ff027b82 */ /* 0x000e620000000a00 */
[----:B------:R-:W1:Y:S01]  /*0020*/  LDCU.64 UR4, c[0x0][0x358] ;  /* 0x00006b00ff0477ac */ /* 0x000e620008000a00 */
[----:B------:R-:W2:Y:S01]  /*0030*/  S2R R9, SR_TID.X ;  /* 0x0000000000097919 */ /* 0x000ea20000002100 */
[----:B0-----:R-:W-:Y:S01]  /*0040*/  VIADD R1, R1, 0xfffffff8 ;  /* 0xfffffff801017836 */ /* 0x001fe20000000000 */
[----:B------:R-:W0:Y:S01]  /*0050*/  LDCU.64 UR6, c[0x4][0x10] ;  /* 0x01000200ff0677ac */ /* 0x000e220008000a00 */
[----:B-1----:R-:W2:Y:S02]  /*0060*/  LDG.E.64 R2, desc[UR4][R2.64] ;  /* 0x0000000402027981 */ /* 0x002ea4000c1e1b00 */
[----:B--2---:R-:W-:-:S06]  /*0070*/  IMAD.WIDE.U32 R8, R9, 0x4, R2 ;  /* 0x0000000409087825 */ /* 0x004fcc00078e0002 */
[----:B------:R-:W2:Y:S01]  /*0080*/  LD.E R8, desc[UR4][R8.64] ;  /* 0x0000000408087980 */ /* 0x000ea2000c101900 */
[----:B------:R-:W-:Y:S01]  /*0090*/  MOV R0, 0x0 ;  /* 0x0000000000007802 */ /* 0x000fe20000000f00 */
[----:B------:R-:W1:Y:S01]  /*00a0*/  LDCU UR4, c[0x0][0x2f8] ;  /* 0x00005f00ff0477ac */ /* 0x000e620008000800 */
[----:B0-----:R-:W-:Y:S01]  /*00b0*/  IMAD.U32 R4, RZ, RZ, UR6 ;  /* 0x00000006ff047e24 */ /* 0x001fe2000f8e00ff */
[----:B------:R-:W-:Y:S01]  /*00c0*/  MOV R5, UR7 ;  /* 0x0000000700057c02 */ /* 0x000fe20008000f00 */
[----:B------:R0:W3:Y:S01]  /*00d0*/  LDC.64 R10, c[0x4][R0] ;  /* 0x01000000000a7b82 */ /* 0x0000e20000000a00 */
[----:B------:R-:W4:Y:S01]  /*00e0*/  LDCU UR5, c[0x0][0x2fc] ;  /* 0x00005f80ff0577ac */ /* 0x000f220008000800 */
[----:B-1----:R-:W-:-:S05]  /*00f0*/  IADD3 R6, P0, PT, R1, UR4, RZ ;  /* 0x0000000401067c10 */ /* 0x002fca000ff1e0ff */
[----:B----4-:R-:W-:Y:S01]  /*0100*/  IMAD.X R7, RZ, RZ, UR5, P0 ;  /* 0x00000005ff077e24 */ /* 0x010fe200080e06ff */
[----:B--23--:R0:W-:Y:S07]  /*0110*/  STL [R1], R8 ;  /* 0x0000000801007387 */ /* 0x00c1ee0000100800 */
[----:B------:R-:W-:-:S07]  /*0120*/  LEPC R20, `(.L_x_0) ;  /* 0x000000001014794e */ /* 0x000fce0000000000 */
[----:B0-----:R-:W-:Y:S05]  /*0130*/  CALL.ABS.NOINC R10 ;  /* 0x000000000a007343 */ /* 0x001fea0003c00000 */
.L_x_0:
[----:B------:R-:W-:Y:S05]  /*0140*/  EXIT ;  /* 0x000000000000794d */ /* 0x000fea0003800000 */
.L_x_1:
[----:B------:R-:W-:-:S00]  /*0150*/  BRA `(.L_x_1) ;  /* 0xfffffffc00fc7947 */ /* 0x000fc0000383ffff */
[----:B------:R-:W-:-:S00]  /*0160*/  NOP ;  /* 0x0000000000007918 */ /* 0x000fc00000000000 */
        /* <DEDUP_REMOVED lines=9> */
.L_x_2:


//--------------------- .nv.global.init           --------------------------
	.section	.nv.global.init,"aw",@progbits
.nv.global.init:
	.type		$str,@object
	.size		$str,(.L_1 - $str)
$str:
        /*0000*/ 	.byte	0x25, 0x64, 0x20, 0x0a, 0x00
.L_1:


//--------------------- .nv.shared.reserved.0     --------------------------
	.section	.nv.shared.reserved.0,"aw",@nobits
	.weak		__nv_reservedSMEM_offset_0_alias
	.size		__nv_reservedSMEM_offset_0_alias, 0, 64
	.other		__nv_reservedSMEM_offset_0_alias,@"STO_CUDA_RESERVED_SHARED STV_DEFAULT"
__nv_reservedSMEM_offset_0_alias:
	.zero		0
	.zero		64


//--------------------- .nv.global                --------------------------
	.section	.nv.global,"aw",@nobits
	.align	8
.nv.global:
	.type		boyo,@object
	.size		boyo,(.L_0 - boyo)
boyo:
	.zero		8
.L_0:


//--------------------- .nv.constant0._Z5gimmev   --------------------------
	.section	.nv.constant0._Z5gimmev,"a",@progbits
	.sectionflags	@""
	.align	4
.nv.constant0._Z5gimmev:
	.zero		896


//--------------------- SYMBOLS --------------------------

	.type		.nv.reservedSmem.offset0,@object
	.size		.nv.reservedSmem.offset0,0x4
	.type		vprintf,@function
